//
// Generated by NVIDIA NVVM Compiler
//
// Compiler Build ID: CL-36424714
// Cuda compilation tools, release 13.0, V13.0.88
// Based on NVVM 20.0.0
//

.version 9.0
.target sm_100
.address_size 64

	// .globl	_Z9matrixAddPKfS0_Pfii

.visible .entry _Z9matrixAddPKfS0_Pfii(
	.param .u64 .ptr .align 1 _Z9matrixAddPKfS0_Pfii_param_0,
	.param .u64 .ptr .align 1 _Z9matrixAddPKfS0_Pfii_param_1,
	.param .u64 .ptr .align 1 _Z9matrixAddPKfS0_Pfii_param_2,
	.param .u32 _Z9matrixAddPKfS0_Pfii_param_3,
	.param .u32 _Z9matrixAddPKfS0_Pfii_param_4
)
{
	.reg .pred 	%p<4>;
	.reg .b32 	%r<12>;
	.reg .b32 	%f<4>;
	.reg .b64 	%rd<11>;

	ld.param.u64 	%rd1, [_Z9matrixAddPKfS0_Pfii_param_0];
	ld.param.u64 	%rd2, [_Z9matrixAddPKfS0_Pfii_param_1];
	ld.param.u64 	%rd3, [_Z9matrixAddPKfS0_Pfii_param_2];
	ld.param.u32 	%r4, [_Z9matrixAddPKfS0_Pfii_param_3];
	ld.param.u32 	%r3, [_Z9matrixAddPKfS0_Pfii_param_4];
	mov.u32 	%r5, %ctaid.y;
	mov.u32 	%r6, %ntid.y;
	mov.u32 	%r7, %tid.y;
	mad.lo.s32 	%r1, %r5, %r6, %r7;
	mov.u32 	%r8, %ctaid.x;
	mov.u32 	%r9, %ntid.x;
	mov.u32 	%r10, %tid.x;
	mad.lo.s32 	%r2, %r8, %r9, %r10;
	setp.ge.s32 	%p1, %r1, %r4;
	setp.ge.s32 	%p2, %r2, %r3;
	or.pred  	%p3, %p1, %p2;
	@%p3 bra 	$L__BB0_2;
	cvta.to.global.u64 	%rd4, %rd1;
	cvta.to.global.u64 	%rd5, %rd2;
	cvta.to.global.u64 	%rd6, %rd3;
	mad.lo.s32 	%r11, %r3, %r1, %r2;
	mul.wide.s32 	%rd7, %r11, 4;
	add.s64 	%rd8, %rd4, %rd7;
	ld.global.f32 	%f1, [%rd8];
	add.s64 	%rd9, %rd5, %rd7;
	ld.global.f32 	%f2, [%rd9];
	add.f32 	%f3, %f1, %f2;
	add.s64 	%rd10, %rd6, %rd7;
	st.global.f32 	[%rd10], %f3;
$L__BB0_2:
	ret;

}
	// .globl	_Z9matrixMulPKfS0_Pfiii
.visible .entry _Z9matrixMulPKfS0_Pfiii(
	.param .u64 .ptr .align 1 _Z9matrixMulPKfS0_Pfiii_param_0,
	.param .u64 .ptr .align 1 _Z9matrixMulPKfS0_Pfiii_param_1,
	.param .u64 .ptr .align 1 _Z9matrixMulPKfS0_Pfiii_param_2,
	.param .u32 _Z9matrixMulPKfS0_Pfiii_param_3,
	.param .u32 _Z9matrixMulPKfS0_Pfiii_param_4,
	.param .u32 _Z9matrixMulPKfS0_Pfiii_param_5
)
{
	.reg .pred 	%p<13>;
	.reg .b32 	%r<41>;
	.reg .b32 	%f<68>;
	.reg .b64 	%rd<53>;

	ld.param.u64 	%rd7, [_Z9matrixMulPKfS0_Pfiii_param_0];
	ld.param.u64 	%rd8, [_Z9matrixMulPKfS0_Pfiii_param_1];
	ld.param.u64 	%rd6, [_Z9matrixMulPKfS0_Pfiii_param_2];
	ld.param.u32 	%r20, [_Z9matrixMulPKfS0_Pfiii_param_3];
	ld.param.u32 	%r18, [_Z9matrixMulPKfS0_Pfiii_param_4];
	ld.param.u32 	%r19, [_Z9matrixMulPKfS0_Pfiii_param_5];
	cvta.to.global.u64 	%rd1, %rd8;
	cvta.to.global.u64 	%rd2, %rd7;
	mov.u32 	%r21, %ctaid.y;
	mov.u32 	%r22, %ntid.y;
	mov.u32 	%r23, %tid.y;
	mad.lo.s32 	%r1, %r21, %r22, %r23;
	mov.u32 	%r24, %ctaid.x;
	mov.u32 	%r25, %ntid.x;
	mov.u32 	%r26, %tid.x;
	mad.lo.s32 	%r2, %r24, %r25, %r26;
	setp.ge.s32 	%p1, %r1, %r20;
	setp.ge.s32 	%p2, %r2, %r19;
	or.pred  	%p3, %p1, %p2;
	@%p3 bra 	$L__BB1_14;
	setp.lt.s32 	%p4, %r18, 1;
	mov.f32 	%f67, 0f00000000;
	@%p4 bra 	$L__BB1_13;
	mul.lo.s32 	%r3, %r18, %r1;
	and.b32  	%r4, %r18, 7;
	setp.lt.u32 	%p5, %r18, 8;
	mov.f32 	%f67, 0f00000000;
	mov.b32 	%r39, 0;
	@%p5 bra 	$L__BB1_5;
	and.b32  	%r39, %r18, 2147483640;
	neg.s32 	%r37, %r39;
	shl.b32 	%r7, %r19, 3;
	mul.wide.u32 	%rd9, %r3, 4;
	add.s64 	%rd10, %rd9, %rd2;
	add.s64 	%rd52, %rd10, 16;
	mov.f32 	%f67, 0f00000000;
	mul.wide.s32 	%rd13, %r19, 4;
	mov.u32 	%r36, %r2;
$L__BB1_4:
	.pragma "nounroll";
	ld.global.f32 	%f17, [%rd52+-16];
	mul.wide.s32 	%rd11, %r36, 4;
	add.s64 	%rd12, %rd1, %rd11;
	ld.global.f32 	%f18, [%rd12];
	fma.rn.f32 	%f19, %f17, %f18, %f67;
	ld.global.f32 	%f20, [%rd52+-12];
	add.s64 	%rd14, %rd12, %rd13;
	ld.global.f32 	%f21, [%rd14];
	fma.rn.f32 	%f22, %f20, %f21, %f19;
	ld.global.f32 	%f23, [%rd52+-8];
	add.s64 	%rd15, %rd14, %rd13;
	ld.global.f32 	%f24, [%rd15];
	fma.rn.f32 	%f25, %f23, %f24, %f22;
	ld.global.f32 	%f26, [%rd52+-4];
	add.s64 	%rd16, %rd15, %rd13;
	ld.global.f32 	%f27, [%rd16];
	fma.rn.f32 	%f28, %f26, %f27, %f25;
	ld.global.f32 	%f29, [%rd52];
	add.s64 	%rd17, %rd16, %rd13;
	ld.global.f32 	%f30, [%rd17];
	fma.rn.f32 	%f31, %f29, %f30, %f28;
	ld.global.f32 	%f32, [%rd52+4];
	add.s64 	%rd18, %rd17, %rd13;
	ld.global.f32 	%f33, [%rd18];
	fma.rn.f32 	%f34, %f32, %f33, %f31;
	ld.global.f32 	%f35, [%rd52+8];
	add.s64 	%rd19, %rd18, %rd13;
	ld.global.f32 	%f36, [%rd19];
	fma.rn.f32 	%f37, %f35, %f36, %f34;
	ld.global.f32 	%f38, [%rd52+12];
	add.s64 	%rd20, %rd19, %rd13;
	ld.global.f32 	%f39, [%rd20];
	fma.rn.f32 	%f67, %f38, %f39, %f37;
	add.s32 	%r37, %r37, 8;
	add.s32 	%r36, %r36, %r7;
	add.s64 	%rd52, %rd52, 32;
	setp.ne.s32 	%p6, %r37, 0;
	@%p6 bra 	$L__BB1_4;
$L__BB1_5:
	setp.eq.s32 	%p7, %r4, 0;
	@%p7 bra 	$L__BB1_13;
	and.b32  	%r13, %r18, 3;
	setp.lt.u32 	%p8, %r4, 4;
	@%p8 bra 	$L__BB1_8;
	add.s32 	%r28, %r39, %r3;
	mul.wide.u32 	%rd21, %r28, 4;
	add.s64 	%rd22, %rd2, %rd21;
	ld.global.f32 	%f41, [%rd22];
	mad.lo.s32 	%r29, %r39, %r19, %r2;
	mul.wide.s32 	%rd23, %r29, 4;
	add.s64 	%rd24, %rd1, %rd23;
	ld.global.f32 	%f42, [%rd24];
	fma.rn.f32 	%f43, %f41, %f42, %f67;
	cvt.u64.u32 	%rd25, %r3;
	cvt.u64.u32 	%rd26, %r39;
	add.s64 	%rd27, %rd26, %rd25;
	shl.b64 	%rd28, %rd27, 2;
	add.s64 	%rd29, %rd2, %rd28;
	ld.global.f32 	%f44, [%rd29+4];
	mul.wide.s32 	%rd30, %r19, 4;
	add.s64 	%rd31, %rd24, %rd30;
	ld.global.f32 	%f45, [%rd31];
	fma.rn.f32 	%f46, %f44, %f45, %f43;
	ld.global.f32 	%f47, [%rd29+8];
	add.s64 	%rd32, %rd31, %rd30;
	ld.global.f32 	%f48, [%rd32];
	fma.rn.f32 	%f49, %f47, %f48, %f46;
	ld.global.f32 	%f50, [%rd29+12];
	add.s64 	%rd33, %rd32, %rd30;
	ld.global.f32 	%f51, [%rd33];
	fma.rn.f32 	%f67, %f50, %f51, %f49;
	add.s32 	%r39, %r39, 4;
$L__BB1_8:
	setp.eq.s32 	%p9, %r13, 0;
	@%p9 bra 	$L__BB1_13;
	setp.eq.s32 	%p10, %r13, 1;
	@%p10 bra 	$L__BB1_11;
	add.s32 	%r30, %r39, %r3;
	mul.wide.u32 	%rd34, %r30, 4;
	add.s64 	%rd35, %rd2, %rd34;
	ld.global.f32 	%f53, [%rd35];
	mad.lo.s32 	%r31, %r39, %r19, %r2;
	mul.wide.s32 	%rd36, %r31, 4;
	add.s64 	%rd37, %rd1, %rd36;
	ld.global.f32 	%f54, [%rd37];
	fma.rn.f32 	%f55, %f53, %f54, %f67;
	cvt.u64.u32 	%rd38, %r3;
	cvt.u64.u32 	%rd39, %r39;
	add.s64 	%rd40, %rd39, %rd38;
	shl.b64 	%rd41, %rd40, 2;
	add.s64 	%rd42, %rd2, %rd41;
	ld.global.f32 	%f56, [%rd42+4];
	mul.wide.s32 	%rd43, %r19, 4;
	add.s64 	%rd44, %rd37, %rd43;
	ld.global.f32 	%f57, [%rd44];
	fma.rn.f32 	%f67, %f56, %f57, %f55;
	add.s32 	%r39, %r39, 2;
$L__BB1_11:
	and.b32  	%r32, %r18, 1;
	setp.eq.b32 	%p11, %r32, 1;
	not.pred 	%p12, %p11;
	@%p12 bra 	$L__BB1_13;
	add.s32 	%r33, %r39, %r3;
	mul.wide.u32 	%rd45, %r33, 4;
	add.s64 	%rd46, %rd2, %rd45;
	ld.global.f32 	%f58, [%rd46];
	mad.lo.s32 	%r34, %r39, %r19, %r2;
	mul.wide.s32 	%rd47, %r34, 4;
	add.s64 	%rd48, %rd1, %rd47;
	ld.global.f32 	%f59, [%rd48];
	fma.rn.f32 	%f67, %f58, %f59, %f67;
$L__BB1_13:
	mad.lo.s32 	%r35, %r19, %r1, %r2;
	cvta.to.global.u64 	%rd49, %rd6;
	mul.wide.s32 	%rd50, %r35, 4;
	add.s64 	%rd51, %rd49, %rd50;
	st.global.f32 	[%rd51], %f67;
$L__BB1_14:
	ret;

}


// ===== COMPILED SASS (sm_100) =====

	.target	sm_100

	.elftype	@"ET_EXEC"


//--------------------- .note.nv.tkinfo           --------------------------
	.section	.note.nv.tkinfo,"",@"SHT_NOTE"
	.sectionflags	@"SHF_NOTE_NV_TKINFO"
	.tkinfo
        /*0018*/ 	.word	0x00000002
        /*0030*/ 	.string	""
        /*0030*/ 	.string	"ptxas"
        /*0030*/ 	.string	"Cuda compilation tools, release 13.0, V13.0.88"
        /*0030*/ 	.string	"Build cuda_13.0.r13.0/compiler.36424714_0"
        /*0030*/ 	.string	"-arch sm_100 -m 64 "



//--------------------- .note.nv.cuinfo           --------------------------
	.section	.note.nv.cuinfo,"",@"SHT_NOTE"
	.sectionflags	@"SHF_NOTE_NV_CUINFO"
        /*0018*/ 	.short	0x0002
        /*001a*/ 	.short	0x0064
        /*001c*/ 	.short	0x0082
	.zero		2


//--------------------- .nv.info                  --------------------------
	.section	.nv.info,"",@"SHT_CUDA_INFO"
	.align	4


	//----- nvinfo : EIATTR_REGCOUNT
	.align		4
        /*0000*/ 	.byte	0x04, 0x2f
        /*0002*/ 	.short	(.L_1 - .L_0)
	.align		4
.L_0:
        /*0004*/ 	.word	index@(_Z9matrixAddPKfS0_Pfii)
        /*0008*/ 	.word	0x0000000c


	//----- nvinfo : EIATTR_FRAME_SIZE
	.align		4
.L_1:
        /*000c*/ 	.byte	0x04, 0x11
        /*000e*/ 	.short	(.L_3 - .L_2)
	.align		4
.L_2:
        /*0010*/ 	.word	index@(_Z9matrixAddPKfS0_Pfii)
        /*0014*/ 	.word	0x00000000


	//----- nvinfo : EIATTR_REGCOUNT
	.align		4
.L_3:
        /*0018*/ 	.byte	0x04, 0x2f
        /*001a*/ 	.short	(.L_5 - .L_4)
	.align		4
.L_4:
        /*001c*/ 	.word	index@(_Z9matrixMulPKfS0_Pfiii)
        /*0020*/ 	.word	0x00000020


	//----- nvinfo : EIATTR_FRAME_SIZE
	.align		4
.L_5:
        /*0024*/ 	.byte	0x04, 0x11
        /*0026*/ 	.short	(.L_7 - .L_6)
	.align		4
.L_6:
        /*0028*/ 	.word	index@(_Z9matrixMulPKfS0_Pfiii)
        /*002c*/ 	.word	0x00000000


	//----- nvinfo : EIATTR_MIN_STACK_SIZE
	.align		4
.L_7:
        /*0030*/ 	.byte	0x04, 0x12
        /*0032*/ 	.short	(.L_9 - .L_8)
	.align		4
.L_8:
        /*0034*/ 	.word	index@(_Z9matrixMulPKfS0_Pfiii)
        /*0038*/ 	.word	0x00000000


	//----- nvinfo : EIATTR_MIN_STACK_SIZE
	.align		4
.L_9:
        /*003c*/ 	.byte	0x04, 0x12
        /*003e*/ 	.short	(.L_11 - .L_10)
	.align		4
.L_10:
        /*0040*/ 	.word	index@(_Z9matrixAddPKfS0_Pfii)
        /*0044*/ 	.word	0x00000000
.L_11:


//--------------------- .nv.compat                --------------------------
	.section	.nv.compat,"",@"SHT_CUDA_COMPAT_INFO"
	.align	4
        /*0000*/ 	.byte	0x02, 0x09, 0x00, 0x00, 0x02, 0x02, 0x01, 0x00, 0x02, 0x05, 0x05, 0x00, 0x03, 0x07, 0x01, 0x01
        /*0010*/ 	.byte	0x02, 0x03, 0x00, 0x00, 0x02, 0x06, 0x01, 0x00, 0x04, 0x0b, 0x08, 0x00, 0x09, 0x00, 0x00, 0x00
        /*0020*/ 	.byte	0x00, 0x00, 0x00, 0x00


//--------------------- .nv.info._Z9matrixMulPKfS0_Pfiii --------------------------
	.section	.nv.info._Z9matrixMulPKfS0_Pfiii,"",@"SHT_CUDA_INFO"
	.sectionflags	@""
	.align	4


	//----- nvinfo : EIATTR_CUDA_API_VERSION
	.align		4
        /*0000*/ 	.byte	0x04, 0x37
        /*0002*/ 	.short	(.L_13 - .L_12)
.L_12:
        /*0004*/ 	.word	0x00000082


	//----- nvinfo : EIATTR_KPARAM_INFO
	.align		4
.L_13:
        /*0008*/ 	.byte	0x04, 0x17
        /*000a*/ 	.short	(.L_15 - .L_14)
.L_14:
        /*000c*/ 	.word	0x00000000
        /*0010*/ 	.short	0x0005
        /*0012*/ 	.short	0x0020
        /*0014*/ 	.byte	0x00, 0xf0, 0x11, 0x00


	//----- nvinfo : EIATTR_KPARAM_INFO
	.align		4
.L_15:
        /*0018*/ 	.byte	0x04, 0x17
        /*001a*/ 	.short	(.L_17 - .L_16)
.L_16:
        /*001c*/ 	.word	0x00000000
        /*0020*/ 	.short	0x0004
        /*0022*/ 	.short	0x001c
        /*0024*/ 	.byte	0x00, 0xf0, 0x11, 0x00


	//----- nvinfo : EIATTR_KPARAM_INFO
	.align		4
.L_17:
        /*0028*/ 	.byte	0x04, 0x17
        /*002a*/ 	.short	(.L_19 - .L_18)
.L_18:
        /*002c*/ 	.word	0x00000000
        /*0030*/ 	.short	0x0003
        /*0032*/ 	.short	0x0018
        /*0034*/ 	.byte	0x00, 0xf0, 0x11, 0x00


	//----- nvinfo : EIATTR_KPARAM_INFO
	.align		4
.L_19:
        /*0038*/ 	.byte	0x04, 0x17
        /*003a*/ 	.short	(.L_21 - .L_20)
.L_20:
        /*003c*/ 	.word	0x00000000
        /*0040*/ 	.short	0x0002
        /*0042*/ 	.short	0x0010
        /*0044*/ 	.byte	0x00, 0xf5, 0x21, 0x00


	//----- nvinfo : EIATTR_KPARAM_INFO
	.align		4
.L_21:
        /*0048*/ 	.byte	0x04, 0x17
        /*004a*/ 	.short	(.L_23 - .L_22)
.L_22:
        /*004c*/ 	.word	0x00000000
        /*0050*/ 	.short	0x0001
        /*0052*/ 	.short	0x0008
        /*0054*/ 	.byte	0x00, 0xf5, 0x21, 0x00


	//----- nvinfo : EIATTR_KPARAM_INFO
	.align		4
.L_23:
        /*0058*/ 	.byte	0x04, 0x17
        /*005a*/ 	.short	(.L_25 - .L_24)
.L_24:
        /*005c*/ 	.word	0x00000000
        /*0060*/ 	.short	0x0000
        /*0062*/ 	.short	0x0000
        /*0064*/ 	.byte	0x00, 0xf5, 0x21, 0x00


	//----- nvinfo : EIATTR_SPARSE_MMA_MASK
	.align		4
.L_25:
        /*0068*/ 	.byte	0x03, 0x50
        /*006a*/ 	.short	0x0000


	//----- nvinfo : EIATTR_MAXREG_COUNT
	.align		4
        /*006c*/ 	.byte	0x03, 0x1b
        /*006e*/ 	.short	0x00ff


	//----- nvinfo : EIATTR_MERCURY_ISA_VERSION
	.align		4
        /*0070*/ 	.byte	0x03, 0x5f
        /*0072*/ 	.short	0x0101


	//----- nvinfo : EIATTR_VRC_CTA_INIT_COUNT
	.align		4
        /*0074*/ 	.byte	0x02, 0x4a
	.zero		1
	.zero		1


	//----- nvinfo : EIATTR_EXIT_INSTR_OFFSETS
	.align		4
        /*0078*/ 	.byte	0x04, 0x1c
        /*007a*/ 	.short	(.L_27 - .L_26)


	//   ....[0]....
.L_26:
        /*007c*/ 	.word	0x000000d0


	//   ....[1]....
        /*0080*/ 	.word	0x000008f0


	//----- nvinfo : EIATTR_CBANK_PARAM_SIZE
	.align		4
.L_27:
        /*0084*/ 	.byte	0x03, 0x19
        /*0086*/ 	.short	0x0024


	//----- nvinfo : EIATTR_PARAM_CBANK
	.align		4
        /*0088*/ 	.byte	0x04, 0x0a
        /*008a*/ 	.short	(.L_29 - .L_28)
	.align		4
.L_28:
        /*008c*/ 	.word	index@(.nv.constant0._Z9matrixMulPKfS0_Pfiii)
        /*0090*/ 	.short	0x0380
        /*0092*/ 	.short	0x0024


	//----- nvinfo : EIATTR_SW_WAR
	.align		4
.L_29:
        /*0094*/ 	.byte	0x04, 0x36
        /*0096*/ 	.short	(.L_31 - .L_30)
.L_30:
        /*0098*/ 	.word	0x00000008
.L_31:


//--------------------- .nv.info._Z9matrixAddPKfS0_Pfii --------------------------
	.section	.nv.info._Z9matrixAddPKfS0_Pfii,"",@"SHT_CUDA_INFO"
	.sectionflags	@""
	.align	4


	//----- nvinfo : EIATTR_CUDA_API_VERSION
	.align		4
        /*0000*/ 	.byte	0x04, 0x37
        /*0002*/ 	.short	(.L_33 - .L_32)
.L_32:
        /*0004*/ 	.word	0x00000082


	//----- nvinfo : EIATTR_KPARAM_INFO
	.align		4
.L_33:
        /*0008*/ 	.byte	0x04, 0x17
        /*000a*/ 	.short	(.L_35 - .L_34)
.L_34:
        /*000c*/ 	.word	0x00000000
        /*0010*/ 	.short	0x0004
        /*0012*/ 	.short	0x001c
        /*0014*/ 	.byte	0x00, 0xf0, 0x11, 0x00


	//----- nvinfo : EIATTR_KPARAM_INFO
	.align		4
.L_35:
        /*0018*/ 	.byte	0x04, 0x17
        /*001a*/ 	.short	(.L_37 - .L_36)
.L_36:
        /*001c*/ 	.word	0x00000000
        /*0020*/ 	.short	0x0003
        /*0022*/ 	.short	0x0018
        /*0024*/ 	.byte	0x00, 0xf0, 0x11, 0x00


	//----- nvinfo : EIATTR_KPARAM_INFO
	.align		4
.L_37:
        /*0028*/ 	.byte	0x04, 0x17
        /*002a*/ 	.short	(.L_39 - .L_38)
.L_38:
        /*002c*/ 	.word	0x00000000
        /*0030*/ 	.short	0x0002
        /*0032*/ 	.short	0x0010
        /*0034*/ 	.byte	0x00, 0xf5, 0x21, 0x00


	//----- nvinfo : EIATTR_KPARAM_INFO
	.align		4
.L_39:
        /*0038*/ 	.byte	0x04, 0x17
        /*003a*/ 	.short	(.L_41 - .L_40)
.L_40:
        /*003c*/ 	.word	0x00000000
        /*0040*/ 	.short	0x0001
        /*0042*/ 	.short	0x0008
        /*0044*/ 	.byte	0x00, 0xf5, 0x21, 0x00


	//----- nvinfo : EIATTR_KPARAM_INFO
	.align		4
.L_41:
        /*0048*/ 	.byte	0x04, 0x17
        /*004a*/ 	.short	(.L_43 - .L_42)
.L_42:
        /*004c*/ 	.word	0x00000000
        /*0050*/ 	.short	0x0000
        /*0052*/ 	.short	0x0000
        /*0054*/ 	.byte	0x00, 0xf5, 0x21, 0x00


	//----- nvinfo : EIATTR_SPARSE_MMA_MASK
	.align		4
.L_43:
        /*0058*/ 	.byte	0x03, 0x50
        /*005a*/ 	.short	0x0000


	//----- nvinfo : EIATTR_MAXREG_COUNT
	.align		4
        /*005c*/ 	.byte	0x03, 0x1b
        /*005e*/ 	.short	0x00ff


	//----- nvinfo : EIATTR_MERCURY_ISA_VERSION
	.align		4
        /*0060*/ 	.byte	0x03, 0x5f
        /*0062*/ 	.short	0x0101


	//----- nvinfo : EIATTR_VRC_CTA_INIT_COUNT
	.align		4
        /*0064*/ 	.byte	0x02, 0x4a
	.zero		1
	.zero		1


	//----- nvinfo : EIATTR_EXIT_INSTR_OFFSETS
	.align		4
        /*0068*/ 	.byte	0x04, 0x1c
        /*006a*/ 	.short	(.L_45 - .L_44)


	//   ....[0]....
.L_44:
        /*006c*/ 	.word	0x000000c0


	//   ....[1]....
        /*0070*/ 	.word	0x00000190


	//----- nvinfo : EIATTR_CBANK_PARAM_SIZE
	.align		4
.L_45:
        /*0074*/ 	.byte	0x03, 0x19
        /*0076*/ 	.short	0x0020


	//----- nvinfo : EIATTR_PARAM_CBANK
	.align		4
        /*0078*/ 	.byte	0x04, 0x0a
        /*007a*/ 	.short	(.L_47 - .L_46)
	.align		4
.L_46:
        /*007c*/ 	.word	index@(.nv.constant0._Z9matrixAddPKfS0_Pfii)
        /*0080*/ 	.short	0x0380
        /*0082*/ 	.short	0x0020


	//----- nvinfo : EIATTR_SW_WAR
	.align		4
.L_47:
        /*0084*/ 	.byte	0x04, 0x36
        /*0086*/ 	.short	(.L_49 - .L_48)
.L_48:
        /*0088*/ 	.word	0x00000008
.L_49:


//--------------------- .nv.callgraph             --------------------------
	.section	.nv.callgraph,"",@"SHT_CUDA_CALLGRAPH"
	.align	4
	.sectionentsize	8
	.align		4
        /*0000*/ 	.word	0x00000000
	.align		4
        /*0004*/ 	.word	0xffffffff
	.align		4
        /*0008*/ 	.word	0x00000000
	.align		4
        /*000c*/ 	.word	0xfffffffe
	.align		4
        /*0010*/ 	.word	0x00000000
	.align		4
        /*0014*/ 	.word	0xfffffffd
	.align		4
        /*0018*/ 	.word	0x00000000
	.align		4
        /*001c*/ 	.word	0xfffffffc


//--------------------- .text._Z9matrixMulPKfS0_Pfiii --------------------------
	.section	.text._Z9matrixMulPKfS0_Pfiii,"ax",@progbits
	.align	128
        .global         _Z9matrixMulPKfS0_Pfiii
        .type           _Z9matrixMulPKfS0_Pfiii,@function
        .size           _Z9matrixMulPKfS0_Pfiii,(.L_x_6 - _Z9matrixMulPKfS0_Pfiii)
        .other          _Z9matrixMulPKfS0_Pfiii,@"STO_CUDA_ENTRY STV_DEFAULT"
_Z9matrixMulPKfS0_Pfiii:
.text._Z9matrixMulPKfS0_Pfiii:
[----:B------:R-:W-:Y:S01]  /*0000*/  LDC R1, c[0x0][0x37c] ;  /* 0x0000df00ff017b82 */ /* 0x000fe20000000800 */
[----:B------:R-:W0:Y:S07]  /*0010*/  S2R R5, SR_TID.X ;  /* 0x0000000000057919 */ /* 0x000e2e0000002100 */
[----:B------:R-:W1:Y:S01]  /*0020*/  LDC R16, c[0x0][0x364] ;  /* 0x0000d900ff107b82 */ /* 0x000e620000000800 */
[----:B------:R-:W2:Y:S01]  /*0030*/  LDCU UR6, c[0x0][0x398] ;  /* 0x00007300ff0677ac */ /* 0x000ea20008000800 */
[----:B------:R-:W1:Y:S06]  /*0040*/  S2R R3, SR_TID.Y ;  /* 0x0000000000037919 */ /* 0x000e6c0000002200 */
[----:B------:R-:W0:Y:S08]  /*0050*/  S2UR UR5, SR_CTAID.X ;  /* 0x00000000000579c3 */ /* 0x000e300000002500 */
[----:B------:R-:W0:Y:S08]  /*0060*/  LDC R0, c[0x0][0x360] ;  /* 0x0000d800ff007b82 */ /* 0x000e300000000800 */
[----:B------:R-:W1:Y:S08]  /*0070*/  S2UR UR4, SR_CTAID.Y ;  /* 0x00000000000479c3 */ /* 0x000e700000002600 */
[----:B------:R-:W3:Y:S01]  /*0080*/  LDC R17, c[0x0][0x3a0] ;  /* 0x0000e800ff117b82 */ /* 0x000ee20000000800 */
[----:B0-----:R-:W-:-:S02]  /*0090*/  IMAD R0, R0, UR5, R5 ;  /* 0x0000000500007c24 */ /* 0x001fc4000f8e0205 */
[----:B-1----:R-:W-:-:S03]  /*00a0*/  IMAD R16, R16, UR4, R3 ;  /* 0x0000000410107c24 */ /* 0x002fc6000f8e0203 */
[----:B---3--:R-:W-:-:S04]  /*00b0*/  ISETP.GE.AND P0, PT, R0, R17, PT ;  /* 0x000000110000720c */ /* 0x008fc80003f06270 */
[----:B--2---:R-:W-:-:S13]  /*00c0*/  ISETP.GE.OR P0, PT, R16, UR6, P0 ;  /* 0x0000000610007c0c */ /* 0x004fda0008706670 */
[----:B------:R-:W-:Y:S05]  /*00d0*/  @P0 EXIT ;  /* 0x000000000000094d */ /* 0x000fea0003800000 */
[----:B------:R-:W0:Y:S01]  /*00e0*/  LDC R19, c[0x0][0x39c] ;  /* 0x0000e700ff137b82 */ /* 0x000e220000000800 */
[----:B------:R-:W1:Y:S01]  /*00f0*/  LDCU.64 UR4, c[0x0][0x358] ;  /* 0x00006b00ff0477ac */ /* 0x000e620008000a00 */
[----:B------:R-:W-:Y:S01]  /*0100*/  HFMA2 R24, -RZ, RZ, 0, 0 ;  /* 0x00000000ff187431 */ /* 0x000fe200000001ff */
[----:B0-----:R-:W-:-:S13]  /*0110*/  ISETP.GE.AND P0, PT, R19, 0x1, PT ;  /* 0x000000011300780c */ /* 0x001fda0003f06270 */
[----:B-1----:R-:W-:Y:S05]  /*0120*/  @!P0 BRA `(.L_x_0) ;  /* 0x0000000400e08947 */ /* 0x002fea0003800000 */
[C---:B------:R-:W-:Y:S01]  /*0130*/  ISETP.GE.U32.AND P1, PT, R19.reuse, 0x8, PT ;  /* 0x000000081300780c */ /* 0x040fe20003f26070 */
[----:B------:R-:W-:Y:S01]  /*0140*/  IMAD R20, R16, R19, RZ ;  /* 0x0000001310147224 */ /* 0x000fe200078e02ff */
[----:B------:R-:W-:Y:S02]  /*0150*/  LOP3.LUT R27, R19, 0x7, RZ, 0xc0, !PT ;  /* 0x00000007131b7812 */ /* 0x000fe400078ec0ff */
[----:B------:R-:W-:Y:S02]  /*0160*/  MOV R24, RZ ;  /* 0x000000ff00187202 */ /* 0x000fe40000000f00 */
[----:B------:R-:W-:Y:S02]  /*0170*/  ISETP.NE.AND P0, PT, R27, RZ, PT ;  /* 0x000000ff1b00720c */ /* 0x000fe40003f05270 */
[----:B------:R-:W-:-:S05]  /*0180*/  MOV R21, RZ ;  /* 0x000000ff00157202 */ /* 0x000fca0000000f00 */
[----:B------:R-:W-:Y:S06]  /*0190*/  @!P1 BRA `(.L_x_1) ;  /* 0x0000000000c49947 */ /* 0x000fec0003800000 */
[----:B------:R-:W0:Y:S01]  /*01a0*/  LDC.64 R2, c[0x0][0x380] ;  /* 0x0000e000ff027b82 */ /* 0x000e220000000a00 */
[----:B------:R-:W-:Y:S02]  /*01b0*/  LOP3.LUT R21, R19, 0x7ffffff8, RZ, 0xc0, !PT ;  /* 0x7ffffff813157812 */ /* 0x000fe400078ec0ff */
[----:B------:R-:W-:Y:S02]  /*01c0*/  MOV R24, RZ ;  /* 0x000000ff00187202 */ /* 0x000fe40000000f00 */
[----:B------:R-:W-:Y:S02]  /*01d0*/  MOV R18, R0 ;  /* 0x0000000000127202 */ /* 0x000fe40000000f00 */
[----:B------:R-:W-:Y:S01]  /*01e0*/  IADD3 R22, PT, PT, -R21, RZ, RZ ;  /* 0x000000ff15167210 */ /* 0x000fe20007ffe1ff */
[----:B0-----:R-:W-:-:S03]  /*01f0*/  IMAD.WIDE.U32 R2, R20, 0x4, R2 ;  /* 0x0000000414027825 */ /* 0x001fc600078e0002 */
[----:B------:R-:W-:-:S04]  /*0200*/  IADD3 R4, P1, PT, R2, 0x10, RZ ;  /* 0x0000001002047810 */ /* 0x000fc80007f3e0ff */
[----:B------:R-:W-:-:S09]  /*0210*/  IADD3.X R5, PT, PT, RZ, R3, RZ, P1, !PT ;  /* 0x00000003ff057210 */ /* 0x000fd20000ffe4ff */
.L_x_2:
[----:B------:R-:W0:Y:S01]  /*0220*/  LDC.64 R14, c[0x0][0x388] ;  /* 0x0000e200ff0e7b82 */ /* 0x000e220000000a00 */
[----:B------:R-:W-:Y:S02]  /*0230*/  MOV R2, R4 ;  /* 0x0000000400027202 */ /* 0x000fe40000000f00 */
[----:B------:R-:W-:-:S05]  /*0240*/  MOV R3, R5 ;  /* 0x0000000500037202 */ /* 0x000fca0000000f00 */
[----:B------:R-:W2:Y:S04]  /*0250*/  LDG.E R25, desc[UR4][R2.64+-0x10] ;  /* 0xfffff00402197981 */ /* 0x000ea8000c1e1900 */
[----:B------:R-:W3:Y:S04]  /*0260*/  LDG.E R23, desc[UR4][R2.64+-0xc] ;  /* 0xfffff40402177981 */ /* 0x000ee8000c1e1900 */
[----:B------:R-:W4:Y:S04]  /*0270*/  LDG.E R29, desc[UR4][R2.64+-0x8] ;  /* 0xfffff804021d7981 */ /* 0x000f28000c1e1900 */
[----:B------:R-:W5:Y:S01]  /*0280*/  LDG.E R28, desc[UR4][R2.64+-0x4] ;  /* 0xfffffc04021c7981 */ /* 0x000f62000c1e1900 */
[----:B0-----:R-:W-:-:S05]  /*0290*/  IMAD.WIDE R14, R18, 0x4, R14 ;  /* 0x00000004120e7825 */ /* 0x001fca00078e020e */
[----:B------:R0:W2:Y:S01]  /*02a0*/  LDG.E R26, desc[UR4][R14.64] ;  /* 0x000000040e1a7981 */ /* 0x0000a2000c1e1900 */
[----:B------:R-:W-:-:S04]  /*02b0*/  IMAD.WIDE R12, R17, 0x4, R14 ;  /* 0x00000004110c7825 */ /* 0x000fc800078e020e */
[C---:B------:R-:W-:Y:S02]  /*02c0*/  IMAD.WIDE R4, R17.reuse, 0x4, R12 ;  /* 0x0000000411047825 */ /* 0x040fe400078e020c */
[----:B------:R-:W3:Y:S02]  /*02d0*/  LDG.E R12, desc[UR4][R12.64] ;  /* 0x000000040c0c7981 */ /* 0x000ee4000c1e1900 */
[C---:B------:R-:W-:Y:S02]  /*02e0*/  IMAD.WIDE R8, R17.reuse, 0x4, R4 ;  /* 0x0000000411087825 */ /* 0x040fe400078e0204 */
[----:B------:R-:W4:Y:S02]  /*02f0*/  LDG.E R4, desc[UR4][R4.64] ;  /* 0x0000000404047981 */ /* 0x000f24000c1e1900 */
[C---:B------:R-:W-:Y:S02]  /*0300*/  IMAD.WIDE R6, R17.reuse, 0x4, R8 ;  /* 0x0000000411067825 */ /* 0x040fe400078e0208 */
[----:B------:R-:W5:Y:S02]  /*0310*/  LDG.E R8, desc[UR4][R8.64] ;  /* 0x0000000408087981 */ /* 0x000f64000c1e1900 */
[----:B------:R-:W-:-:S02]  /*0320*/  IMAD.WIDE R10, R17, 0x4, R6 ;  /* 0x00000004110a7825 */ /* 0x000fc400078e0206 */
[----:B------:R-:W5:Y:S04]  /*0330*/  LDG.E R5, desc[UR4][R2.64] ;  /* 0x0000000402057981 */ /* 0x000f68000c1e1900 */
[----:B------:R-:W5:Y:S01]  /*0340*/  LDG.E R6, desc[UR4][R6.64] ;  /* 0x0000000406067981 */ /* 0x000f62000c1e1900 */
[----:B0-----:R-:W-:-:S03]  /*0350*/  IMAD.WIDE R14, R17, 0x4, R10 ;  /* 0x00000004110e7825 */ /* 0x001fc600078e020a */
[----:B------:R-:W5:Y:S04]  /*0360*/  LDG.E R10, desc[UR4][R10.64] ;  /* 0x000000040a0a7981 */ /* 0x000f68000c1e1900 */
[----:B------:R-:W5:Y:S04]  /*0370*/  LDG.E R13, desc[UR4][R14.64] ;  /* 0x000000040e0d7981 */ /* 0x000f68000c1e1900 */
[----:B------:R-:W5:Y:S04]  /*0380*/  LDG.E R7, desc[UR4][R2.64+0x4] ;  /* 0x0000040402077981 */ /* 0x000f68000c1e1900 */
[----:B------:R-:W5:Y:S01]  /*0390*/  LDG.E R9, desc[UR4][R2.64+0xc] ;  /* 0x00000c0402097981 */ /* 0x000f62000c1e1900 */
[----:B--2---:R-:W-:Y:S01]  /*03a0*/  FFMA R26, R25, R26, R24 ;  /* 0x0000001a191a7223 */ /* 0x004fe20000000018 */
[----:B------:R-:W-:-:S02]  /*03b0*/  IMAD.WIDE R24, R17, 0x4, R14 ;  /* 0x0000000411187825 */ /* 0x000fc400078e020e */
[----:B------:R-:W2:Y:S04]  /*03c0*/  LDG.E R14, desc[UR4][R2.64+0x8] ;  /* 0x00000804020e7981 */ /* 0x000ea8000c1e1900 */
[----:B------:R-:W2:Y:S01]  /*03d0*/  LDG.E R24, desc[UR4][R24.64] ;  /* 0x0000000418187981 */ /* 0x000ea2000c1e1900 */
[----:B---3--:R-:W-:Y:S01]  /*03e0*/  FFMA R12, R23, R12, R26 ;  /* 0x0000000c170c7223 */ /* 0x008fe2000000001a */
[----:B------:R-:W-:-:S03]  /*03f0*/  IADD3 R22, PT, PT, R22, 0x8, RZ ;  /* 0x0000000816167810 */ /* 0x000fc60007ffe0ff */
[----:B----4-:R-:W-:Y:S01]  /*0400*/  FFMA R29, R29, R4, R12 ;  /* 0x000000041d1d7223 */ /* 0x010fe2000000000c */
[----:B------:R-:W-:-:S03]  /*0410*/  ISETP.NE.AND P1, PT, R22, RZ, PT ;  /* 0x000000ff1600720c */ /* 0x000fc60003f25270 */
[----:B-----5:R-:W-:Y:S01]  /*0420*/  FFMA R8, R28, R8, R29 ;  /* 0x000000081c087223 */ /* 0x020fe2000000001d */
[----:B------:R-:W-:-:S03]  /*0430*/  IADD3 R4, P2, PT, R2, 0x20, RZ ;  /* 0x0000002002047810 */ /* 0x000fc60007f5e0ff */
[----:B------:R-:W-:Y:S01]  /*0440*/  FFMA R6, R5, R6, R8 ;  /* 0x0000000605067223 */ /* 0x000fe20000000008 */
[----:B------:R-:W-:Y:S02]  /*0450*/  IADD3.X R5, PT, PT, RZ, R3, RZ, P2, !PT ;  /* 0x00000003ff057210 */ /* 0x000fe400017fe4ff */
[----:B------:R-:W-:Y:S01]  /*0460*/  LEA R18, R17, R18, 0x3 ;  /* 0x0000001211127211 */ /* 0x000fe200078e18ff */
[----:B------:R-:W-:-:S04]  /*0470*/  FFMA R7, R7, R10, R6 ;  /* 0x0000000a07077223 */ /* 0x000fc80000000006 */
[----:B--2---:R-:W-:-:S04]  /*0480*/  FFMA R14, R14, R13, R7 ;  /* 0x0000000d0e0e7223 */ /* 0x004fc80000000007 */
[----:B------:R-:W-:Y:S01]  /*0490*/  FFMA R24, R9, R24, R14 ;  /* 0x0000001809187223 */ /* 0x000fe2000000000e */
[----:B------:R-:W-:Y:S06]  /*04a0*/  @P1 BRA `(.L_x_2) ;  /* 0xfffffffc005c1947 */ /* 0x000fec000383ffff */
.L_x_1:
[----:B------:R-:W-:Y:S05]  /*04b0*/  @!P0 BRA `(.L_x_0) ;  /* 0x0000000000fc8947 */ /* 0x000fea0003800000 */
[----:B------:R-:W-:Y:S02]  /*04c0*/  ISETP.GE.U32.AND P1, PT, R27, 0x4, PT ;  /* 0x000000041b00780c */ /* 0x000fe40003f26070 */
[----:B------:R-:W-:-:S04]  /*04d0*/  LOP3.LUT R14, R19, 0x3, RZ, 0xc0, !PT ;  /* 0x00000003130e7812 */ /* 0x000fc800078ec0ff */
[----:B------:R-:W-:-:S07]  /*04e0*/  ISETP.NE.AND P0, PT, R14, RZ, PT ;  /* 0x000000ff0e00720c */ /* 0x000fce0003f05270 */
[----:B------:R-:W-:Y:S06]  /*04f0*/  @!P1 BRA `(.L_x_3) ;  /* 0x00000000006c9947 */ /* 0x000fec0003800000 */
[----:B------:R-:W0:Y:S01]  /*0500*/  LDC.64 R4, c[0x0][0x388] ;  /* 0x0000e200ff047b82 */ /* 0x000e220000000a00 */
[----:B------:R-:W1:Y:S01]  /*0510*/  LDCU.64 UR6, c[0x0][0x380] ;  /* 0x00007000ff0677ac */ /* 0x000e620008000a00 */
[----:B------:R-:W-:Y:S01]  /*0520*/  IMAD R7, R21, R17, R0 ;  /* 0x0000001115077224 */ /* 0x000fe200078e0200 */
[CC--:B------:R-:W-:Y:S02]  /*0530*/  IADD3 R3, PT, PT, R20.reuse, R21.reuse, RZ ;  /* 0x0000001514037210 */ /* 0x0c0fe40007ffe0ff */
[----:B------:R-:W-:-:S03]  /*0540*/  IADD3 R8, P1, PT, R20, R21, RZ ;  /* 0x0000001514087210 */ /* 0x000fc60007f3e0ff */
[----:B------:R-:W2:Y:S01]  /*0550*/  LDC.64 R12, c[0x0][0x380] ;  /* 0x0000e000ff0c7b82 */ /* 0x000ea20000000a00 */
[----:B0-----:R-:W-:-:S04]  /*0560*/  IMAD.WIDE R4, R7, 0x4, R4 ;  /* 0x0000000407047825 */ /* 0x001fc800078e0204 */
[----:B------:R-:W-:Y:S02]  /*0570*/  IMAD.WIDE R6, R17, 0x4, R4 ;  /* 0x0000000411067825 */ /* 0x000fe400078e0204 */
[----:B------:R-:W3:Y:S02]  /*0580*/  LDG.E R4, desc[UR4][R4.64] ;  /* 0x0000000404047981 */ /* 0x000ee4000c1e1900 */
[----:B--2---:R-:W-:Y:S01]  /*0590*/  IMAD.WIDE.U32 R12, R3, 0x4, R12 ;  /* 0x00000004030c7825 */ /* 0x004fe200078e000c */
[----:B------:R-:W-:Y:S02]  /*05a0*/  IADD3.X R3, PT, PT, RZ, RZ, RZ, P1, !PT ;  /* 0x000000ffff037210 */ /* 0x000fe40000ffe4ff */
[----:B-1----:R-:W-:-:S03]  /*05b0*/  LEA R2, P1, R8, UR6, 0x2 ;  /* 0x0000000608027c11 */ /* 0x002fc6000f8210ff */
[----:B------:R-:W3:Y:S01]  /*05c0*/  LDG.E R13, desc[UR4][R12.64] ;  /* 0x000000040c0d7981 */ /* 0x000ee2000c1e1900 */
[----:B------:R-:W-:Y:S01]  /*05d0*/  LEA.HI.X R3, R8, UR7, R3, 0x2, P1 ;  /* 0x0000000708037c11 */ /* 0x000fe200088f1403 */
[C---:B------:R-:W-:Y:S02]  /*05e0*/  IMAD.WIDE R8, R17.reuse, 0x4, R6 ;  /* 0x0000000411087825 */ /* 0x040fe400078e0206 */
[----:B------:R-:W2:Y:S04]  /*05f0*/  LDG.E R6, desc[UR4][R6.64] ;  /* 0x0000000406067981 */ /* 0x000ea8000c1e1900 */
[----:B------:R-:W2:Y:S01]  /*0600*/  LDG.E R15, desc[UR4][R2.64+0x4] ;  /* 0x00000404020f7981 */ /* 0x000ea2000c1e1900 */
[----:B------:R-:W-:-:S03]  /*0610*/  IMAD.WIDE R10, R17, 0x4, R8 ;  /* 0x00000004110a7825 */ /* 0x000fc600078e0208 */
[----:B------:R-:W4:Y:S04]  /*0620*/  LDG.E R22, desc[UR4][R8.64] ;  /* 0x0000000408167981 */ /* 0x000f28000c1e1900 */
[----:B------:R-:W4:Y:S04]  /*0630*/  LDG.E R18, desc[UR4][R2.64+0x8] ;  /* 0x0000080402127981 */ /* 0x000f28000c1e1900 */
[----:B------:R-:W5:Y:S04]  /*0640*/  LDG.E R26, desc[UR4][R2.64+0xc] ;  /* 0x00000c04021a7981 */ /* 0x000f68000c1e1900 */
[----:B------:R-:W5:Y:S01]  /*0650*/  LDG.E R10, desc[UR4][R10.64] ;  /* 0x000000040a0a7981 */ /* 0x000f62000c1e1900 */
[----:B------:R-:W-:Y:S01]  /*0660*/  IADD3 R21, PT, PT, R21, 0x4, RZ ;  /* 0x0000000415157810 */ /* 0x000fe20007ffe0ff */
[----:B---3--:R-:W-:-:S04]  /*0670*/  FFMA R24, R13, R4, R24 ;  /* 0x000000040d187223 */ /* 0x008fc80000000018 */
[----:B--2---:R-:W-:-:S04]  /*0680*/  FFMA R15, R15, R6, R24 ;  /* 0x000000060f0f7223 */ /* 0x004fc80000000018 */
[----:B----4-:R-:W-:-:S04]  /*0690*/  FFMA R15, R18, R22, R15 ;  /* 0x00000016120f7223 */ /* 0x010fc8000000000f */
[----:B-----5:R-:W-:-:S07]  /*06a0*/  FFMA R24, R26, R10, R15 ;  /* 0x0000000a1a187223 */ /* 0x020fce000000000f */
.L_x_3:
[----:B------:R-:W-:Y:S05]  /*06b0*/  @!P0 BRA `(.L_x_0) ;  /* 0x00000000007c8947 */ /* 0x000fea0003800000 */
[----:B------:R-:W-:Y:S01]  /*06c0*/  ISETP.NE.AND P1, PT, R14, 0x1, PT ;  /* 0x000000010e00780c */ /* 0x000fe20003f25270 */
[----:B------:R-:W0:Y:S01]  /*06d0*/  LDC.64 R10, c[0x0][0x380] ;  /* 0x0000e000ff0a7b82 */ /* 0x000e220000000a00 */
[----:B------:R-:W-:-:S04]  /*06e0*/  LOP3.LUT R19, R19, 0x1, RZ, 0xc0, !PT ;  /* 0x0000000113137812 */ /* 0x000fc800078ec0ff */
[----:B------:R-:W-:-:S03]  /*06f0*/  ISETP.NE.U32.AND P0, PT, R19, 0x1, PT ;  /* 0x000000011300780c */ /* 0x000fc60003f05070 */
[----:B------:R-:W1:Y:S04]  /*0700*/  LDC.64 R8, c[0x0][0x388] ;  /* 0x0000e200ff087b82 */ /* 0x000e680000000a00 */
[CC--:B------:R-:W-:Y:S02]  /*0710*/  @P1 IADD3 R13, PT, PT, R20.reuse, R21.reuse, RZ ;  /* 0x00000015140d1210 */ /* 0x0c0fe40007ffe0ff */
[----:B------:R-:W-:Y:S02]  /*0720*/  @P1 IADD3 R12, P2, PT, R20, R21, RZ ;  /* 0x00000015140c1210 */ /* 0x000fe40007f5e0ff */
[----:B------:R-:W2:Y:S02]  /*0730*/  @P1 LDC.64 R2, c[0x0][0x380] ;  /* 0x0000e000ff021b82 */ /* 0x000ea40000000a00 */
[----:B------:R-:W-:-:S06]  /*0740*/  @P1 IADD3.X R14, PT, PT, RZ, RZ, RZ, P2, !PT ;  /* 0x000000ffff0e1210 */ /* 0x000fcc00017fe4ff */
[----:B------:R-:W3:Y:S01]  /*0750*/  LDC.64 R4, c[0x0][0x380] ;  /* 0x0000e000ff047b82 */ /* 0x000ee20000000a00 */
[----:B0-----:R-:W-:-:S04]  /*0760*/  @P1 IMAD.WIDE.U32 R10, R13, 0x4, R10 ;  /* 0x000000040d0a1825 */ /* 0x001fc800078e000a */
[C---:B------:R-:W-:Y:S01]  /*0770*/  @P1 IMAD R13, R21.reuse, R17, R0 ;  /* 0x00000011150d1224 */ /* 0x040fe200078e0200 */
[----:B------:R-:W-:Y:S01]  /*0780*/  @P1 IADD3 R21, PT, PT, R21, 0x2, RZ ;  /* 0x0000000215151810 */ /* 0x000fe20007ffe0ff */
[----:B------:R-:W4:Y:S01]  /*0790*/  @P1 LDG.E R11, desc[UR4][R10.64] ;  /* 0x000000040a0b1981 */ /* 0x000f22000c1e1900 */
[----:B------:R-:W0:Y:S01]  /*07a0*/  LDC.64 R6, c[0x0][0x388] ;  /* 0x0000e200ff067b82 */ /* 0x000e220000000a00 */
[----:B-1----:R-:W-:Y:S01]  /*07b0*/  @P1 IMAD.WIDE R8, R13, 0x4, R8 ;  /* 0x000000040d081825 */ /* 0x002fe200078e0208 */
[----:B------:R-:W-:Y:S02]  /*07c0*/  @!P0 IADD3 R15, PT, PT, R20, R21, RZ ;  /* 0x00000015140f8210 */ /* 0x000fe40007ffe0ff */
[----:B--2---:R-:W-:Y:S01]  /*07d0*/  @P1 LEA R2, P2, R12, R2, 0x2 ;  /* 0x000000020c021211 */ /* 0x004fe200078410ff */
[----:B------:R-:W-:-:S03]  /*07e0*/  @!P0 IMAD R21, R21, R17, R0 ;  /* 0x0000001115158224 */ /* 0x000fc600078e0200 */
[----:B------:R-:W-:Y:S01]  /*07f0*/  @P1 LEA.HI.X R3, R12, R3, R14, 0x2, P2 ;  /* 0x000000030c031211 */ /* 0x000fe200010f140e */
[----:B------:R-:W-:Y:S01]  /*0800*/  @P1 IMAD.WIDE R12, R17, 0x4, R8 ;  /* 0x00000004110c1825 */ /* 0x000fe200078e0208 */
[----:B------:R-:W4:Y:S03]  /*0810*/  @P1 LDG.E R14, desc[UR4][R8.64] ;  /* 0x00000004080e1981 */ /* 0x000f26000c1e1900 */
[----:B---3--:R-:W-:Y:S01]  /*0820*/  @!P0 IMAD.WIDE.U32 R4, R15, 0x4, R4 ;  /* 0x000000040f048825 */ /* 0x008fe200078e0004 */
[----:B------:R-:W2:Y:S04]  /*0830*/  @P1 LDG.E R2, desc[UR4][R2.64+0x4] ;  /* 0x0000040402021981 */ /* 0x000ea8000c1e1900 */
[----:B------:R-:W2:Y:S01]  /*0840*/  @P1 LDG.E R12, desc[UR4][R12.64] ;  /* 0x000000040c0c1981 */ /* 0x000ea2000c1e1900 */
[----:B0-----:R-:W-:-:S03]  /*0850*/  @!P0 IMAD.WIDE R6, R21, 0x4, R6 ;  /* 0x0000000415068825 */ /* 0x001fc600078e0206 */
[----:B------:R-:W3:Y:S04]  /*0860*/  @!P0 LDG.E R5, desc[UR4][R4.64] ;  /* 0x0000000404058981 */ /* 0x000ee8000c1e1900 */
[----:B------:R-:W3:Y:S01]  /*0870*/  @!P0 LDG.E R6, desc[UR4][R6.64] ;  /* 0x0000000406068981 */ /* 0x000ee2000c1e1900 */
[----:B----4-:R-:W-:-:S04]  /*0880*/  @P1 FFMA R11, R11, R14, R24 ;  /* 0x0000000e0b0b1223 */ /* 0x010fc80000000018 */
[----:B--2---:R-:W-:-:S04]  /*0890*/  @P1 FFMA R24, R2, R12, R11 ;  /* 0x0000000c02181223 */ /* 0x004fc8000000000b */
[----:B---3--:R-:W-:-:S07]  /*08a0*/  @!P0 FFMA R24, R5, R6, R24 ;  /* 0x0000000605188223 */ /* 0x008fce0000000018 */
.L_x_0:
[----:B------:R-:W0:Y:S01]  /*08b0*/  LDC.64 R2, c[0x0][0x390] ;  /* 0x0000e400ff027b82 */ /* 0x000e220000000a00 */
[----:B------:R-:W-:-:S04]  /*08c0*/  IMAD R17, R16, R17, R0 ;  /* 0x0000001110117224 */ /* 0x000fc800078e0200 */
[----:B0-----:R-:W-:-:S05]  /*08d0*/  IMAD.WIDE R2, R17, 0x4, R2 ;  /* 0x0000000411027825 */ /* 0x001fca00078e0202 */
[----:B------:R-:W-:Y:S01]  /*08e0*/  STG.E desc[UR4][R2.64], R24 ;  /* 0x0000001802007986 */ /* 0x000fe2000c101904 */
[----:B------:R-:W-:Y:S05]  /*08f0*/  EXIT ;  /* 0x000000000000794d */ /* 0x000fea0003800000 */
.L_x_4:
[----:B------:R-:W-:-:S00]  /*0900*/  BRA `(.L_x_4) ;  /* 0xfffffffc00fc7947 */ /* 0x000fc0000383ffff */
[----:B------:R-:W-:-:S00]  /*0910*/  NOP ;  /* 0x0000000000007918 */ /* 0x000fc00000000000 */
        /* <DEDUP_REMOVED lines=14> */
.L_x_6:


//--------------------- .text._Z9matrixAddPKfS0_Pfii --------------------------
	.section	.text._Z9matrixAddPKfS0_Pfii,"ax",@progbits
	.align	128
        .global         _Z9matrixAddPKfS0_Pfii
        .type           _Z9matrixAddPKfS0_Pfii,@function
        .size           _Z9matrixAddPKfS0_Pfii,(.L_x_7 - _Z9matrixAddPKfS0_Pfii)
        .other          _Z9matrixAddPKfS0_Pfii,@"STO_CUDA_ENTRY STV_DEFAULT"
_Z9matrixAddPKfS0_Pfii:
.text._Z9matrixAddPKfS0_Pfii:
[----:B------:R-:W-:Y:S01]  /*0000*/  LDC R1, c[0x0][0x37c] ;  /* 0x0000df00ff017b82 */ /* 0x000fe20000000800 */
[----:B------:R-:W0:Y:S07]  /*0010*/  S2R R2, SR_TID.X ;  /* 0x0000000000027919 */ /* 0x000e2e0000002100 */
[----:B------:R-:W1:Y:S01]  /*0020*/  LDC R0, c[0x0][0x364] ;  /* 0x0000d900ff007b82 */ /* 0x000e620000000800 */
[----:B------:R-:W2:Y:S01]  /*0030*/  LDCU.64 UR6, c[0x0][0x398] ;  /* 0x00007300ff0677ac */ /* 0x000ea20008000a00 */
[----:B------:R-:W1:Y:S06]  /*0040*/  S2R R3, SR_TID.Y ;  /* 0x0000000000037919 */ /* 0x000e6c0000002200 */
[----:B------:R-:W0:Y:S08]  /*0050*/  S2UR UR5, SR_CTAID.X ;  /* 0x00000000000579c3 */ /* 0x000e300000002500 */
[----:B------:R-:W0:Y:S08]  /*0060*/  LDC R7, c[0x0][0x360] ;  /* 0x0000d800ff077b82 */ /* 0x000e300000000800 */
[----:B------:R-:W1:Y:S01]  /*0070*/  S2UR UR4, SR_CTAID.Y ;  /* 0x00000000000479c3 */ /* 0x000e620000002600 */
[----:B0-----:R-:W-:-:S05]  /*0080*/  IMAD R7, R7, UR5, R2 ;  /* 0x0000000507077c24 */ /* 0x001fca000f8e0202 */
[----:B--2---:R-:W-:Y:S01]  /*0090*/  ISETP.GE.AND P0, PT, R7, UR7, PT ;  /* 0x0000000707007c0c */ /* 0x004fe2000bf06270 */
[----:B-1----:R-:W-:-:S05]  /*00a0*/  IMAD R0, R0, UR4, R3 ;  /* 0x0000000400007c24 */ /* 0x002fca000f8e0203 */
[----:B------:R-:W-:-:S13]  /*00b0*/  ISETP.GE.OR P0, PT, R0, UR6, P0 ;  /* 0x0000000600007c0c */ /* 0x000fda0008706670 */
[----:B------:R-:W-:Y:S05]  /*00c0*/  @P0 EXIT ;  /* 0x000000000000094d */ /* 0x000fea0003800000 */
[----:B------:R-:W0:Y:S01]  /*00d0*/  LDC.64 R2, c[0x0][0x380] ;  /* 0x0000e000ff027b82 */ /* 0x000e220000000a00 */
[----:B------:R-:W1:Y:S01]  /*00e0*/  LDCU.64 UR4, c[0x0][0x358] ;  /* 0x00006b00ff0477ac */ /* 0x000e620008000a00 */
[----:B------:R-:W-:-:S06]  /*00f0*/  IMAD R9, R0, UR7, R7 ;  /* 0x0000000700097c24 */ /* 0x000fcc000f8e0207 */
[----:B------:R-:W2:Y:S08]  /*0100*/  LDC.64 R4, c[0x0][0x388] ;  /* 0x0000e200ff047b82 */ /* 0x000eb00000000a00 */
[----:B------:R-:W3:Y:S01]  /*0110*/  LDC.64 R6, c[0x0][0x390] ;  /* 0x0000e400ff067b82 */ /* 0x000ee20000000a00 */
[----:B0-----:R-:W-:-:S06]  /*0120*/  IMAD.WIDE R2, R9, 0x4, R2 ;  /* 0x0000000409027825 */ /* 0x001fcc00078e0202 */
[----:B-1----:R-:W4:Y:S01]  /*0130*/  LDG.E R2, desc[UR4][R2.64] ;  /* 0x0000000402027981 */ /* 0x002f22000c1e1900 */
[----:B--2---:R-:W-:-:S06]  /*0140*/  IMAD.WIDE R4, R9, 0x4, R4 ;  /* 0x0000000409047825 */ /* 0x004fcc00078e0204 */
[----:B------:R-:W4:Y:S01]  /*0150*/  LDG.E R5, desc[UR4][R4.64] ;  /* 0x0000000404057981 */ /* 0x000f22000c1e1900 */
[----:B---3--:R-:W-:-:S04]  /*0160*/  IMAD.WIDE R6, R9, 0x4, R6 ;  /* 0x0000000409067825 */ /* 0x008fc800078e0206 */
[----:B----4-:R-:W-:-:S05]  /*0170*/  FADD R9, R2, R5 ;  /* 0x0000000502097221 */ /* 0x010fca0000000000 */
[----:B------:R-:W-:Y:S01]  /*0180*/  STG.E desc[UR4][R6.64], R9 ;  /* 0x0000000906007986 */ /* 0x000fe2000c101904 */
[----:B------:R-:W-:Y:S05]  /*0190*/  EXIT ;  /* 0x000000000000794d */ /* 0x000fea0003800000 */
.L_x_5:
        /* <DEDUP_REMOVED lines=14> */
.L_x_7:


//--------------------- .nv.shared.reserved.0     --------------------------
	.section	.nv.shared.reserved.0,"aw",@nobits
	.weak		__nv_reservedSMEM_offset_0_alias
	.size		__nv_reservedSMEM_offset_0_alias, 0, 64
	.other		__nv_reservedSMEM_offset_0_alias,@"STO_CUDA_RESERVED_SHARED STV_DEFAULT"
__nv_reservedSMEM_offset_0_alias:
	.zero		0
	.zero		64


//--------------------- .nv.constant0._Z9matrixMulPKfS0_Pfiii --------------------------
	.section	.nv.constant0._Z9matrixMulPKfS0_Pfiii,"a",@progbits
	.sectionflags	@""
	.align	4
.nv.constant0._Z9matrixMulPKfS0_Pfiii:
	.zero		932


//--------------------- .nv.constant0._Z9matrixAddPKfS0_Pfii --------------------------
	.section	.nv.constant0._Z9matrixAddPKfS0_Pfii,"a",@progbits
	.sectionflags	@""
	.align	4
.nv.constant0._Z9matrixAddPKfS0_Pfii:
	.zero		928


//--------------------- SYMBOLS --------------------------

	.type		.nv.reservedSmem.offset0,@object
	.size		.nv.reservedSmem.offset0,0x4
